//
// Generated by NVIDIA NVVM Compiler
//
// Compiler Build ID: CL-36424714
// Cuda compilation tools, release 13.0, V13.0.88
// Based on NVVM 20.0.0
//

.version 9.0
.target sm_100
.address_size 64

	// .globl	_Z7findsinPfS_
.global .align 4 .b8 __cudart_i2opi_f[24] = {65, 144, 67, 60, 153, 149, 98, 219, 192, 221, 52, 245, 209, 87, 39, 252, 41, 21, 68, 78, 110, 131, 249, 162};

.visible .entry _Z7findsinPfS_(
	.param .u64 .ptr .align 1 _Z7findsinPfS__param_0,
	.param .u64 .ptr .align 1 _Z7findsinPfS__param_1
)
{
	.local .align 4 .b8 	__local_depot0[28];
	.reg .b64 	%SP;
	.reg .b64 	%SPL;
	.reg .pred 	%p<10>;
	.reg .b32 	%r<44>;
	.reg .b32 	%f<28>;
	.reg .b64 	%rd<29>;
	.reg .b64 	%fd<3>;

	mov.u64 	%SPL, __local_depot0;
	ld.param.u64 	%rd9, [_Z7findsinPfS__param_0];
	ld.param.u64 	%rd10, [_Z7findsinPfS__param_1];
	add.u64 	%rd1, %SPL, 0;
	mov.u32 	%r16, %ntid.x;
	mov.u32 	%r17, %ctaid.x;
	mov.u32 	%r18, %tid.x;
	mad.lo.s32 	%r1, %r16, %r17, %r18;
	setp.gt.s32 	%p1, %r1, 14;
	@%p1 bra 	$L__BB0_10;
	cvta.to.global.u64 	%rd12, %rd9;
	mul.wide.s32 	%rd13, %r1, 4;
	add.s64 	%rd14, %rd12, %rd13;
	ld.global.f32 	%f1, [%rd14];
	mul.f32 	%f7, %f1, 0f3F22F983;
	cvt.rni.s32.f32 	%r43, %f7;
	cvt.rn.f32.s32 	%f8, %r43;
	fma.rn.f32 	%f9, %f8, 0fBFC90FDA, %f1;
	fma.rn.f32 	%f10, %f8, 0fB3A22168, %f9;
	fma.rn.f32 	%f27, %f8, 0fA7C234C5, %f10;
	abs.f32 	%f3, %f1;
	setp.ltu.f32 	%p2, %f3, 0f47CE4780;
	@%p2 bra 	$L__BB0_9;
	setp.neu.f32 	%p3, %f3, 0f7F800000;
	@%p3 bra 	$L__BB0_4;
	mov.f32 	%f13, 0f00000000;
	mul.rn.f32 	%f27, %f1, %f13;
	mov.b32 	%r43, 0;
	bra.uni 	$L__BB0_9;
$L__BB0_4:
	mov.b32 	%r3, %f1;
	shl.b32 	%r20, %r3, 8;
	or.b32  	%r4, %r20, -2147483648;
	mov.b64 	%rd28, 0;
	mov.b32 	%r40, 0;
	mov.u64 	%rd26, __cudart_i2opi_f;
	mov.u64 	%rd27, %rd1;
$L__BB0_5:
	.pragma "nounroll";
	ld.global.nc.u32 	%r21, [%rd26];
	mad.wide.u32 	%rd17, %r21, %r4, %rd28;
	shr.u64 	%rd28, %rd17, 32;
	st.local.u32 	[%rd27], %rd17;
	add.s32 	%r40, %r40, 1;
	add.s64 	%rd27, %rd27, 4;
	add.s64 	%rd26, %rd26, 4;
	setp.ne.s32 	%p4, %r40, 6;
	@%p4 bra 	$L__BB0_5;
	shr.u32 	%r22, %r3, 23;
	st.local.u32 	[%rd1+24], %rd28;
	and.b32  	%r7, %r22, 31;
	and.b32  	%r23, %r22, 224;
	add.s32 	%r24, %r23, -128;
	shr.u32 	%r25, %r24, 5;
	mul.wide.u32 	%rd18, %r25, 4;
	sub.s64 	%rd8, %rd1, %rd18;
	ld.local.u32 	%r41, [%rd8+24];
	ld.local.u32 	%r42, [%rd8+20];
	setp.eq.s32 	%p5, %r7, 0;
	@%p5 bra 	$L__BB0_8;
	shf.l.wrap.b32 	%r41, %r42, %r41, %r7;
	ld.local.u32 	%r26, [%rd8+16];
	shf.l.wrap.b32 	%r42, %r26, %r42, %r7;
$L__BB0_8:
	shr.u32 	%r27, %r41, 30;
	shf.l.wrap.b32 	%r28, %r42, %r41, 2;
	shl.b32 	%r29, %r42, 2;
	shr.u32 	%r30, %r28, 31;
	add.s32 	%r31, %r30, %r27;
	neg.s32 	%r32, %r31;
	setp.lt.s32 	%p6, %r3, 0;
	selp.b32 	%r43, %r32, %r31, %p6;
	xor.b32  	%r33, %r28, %r3;
	shr.s32 	%r34, %r28, 31;
	xor.b32  	%r35, %r34, %r28;
	xor.b32  	%r36, %r34, %r29;
	cvt.u64.u32 	%rd19, %r35;
	shl.b64 	%rd20, %rd19, 32;
	cvt.u64.u32 	%rd21, %r36;
	or.b64  	%rd22, %rd20, %rd21;
	cvt.rn.f64.s64 	%fd1, %rd22;
	mul.f64 	%fd2, %fd1, 0d3BF921FB54442D19;
	cvt.rn.f32.f64 	%f11, %fd2;
	neg.f32 	%f12, %f11;
	setp.lt.s32 	%p7, %r33, 0;
	selp.f32 	%f27, %f12, %f11, %p7;
$L__BB0_9:
	mul.rn.f32 	%f14, %f27, %f27;
	and.b32  	%r38, %r43, 1;
	setp.eq.b32 	%p8, %r38, 1;
	selp.f32 	%f15, 0f3F800000, %f27, %p8;
	fma.rn.f32 	%f16, %f14, %f15, 0f00000000;
	fma.rn.f32 	%f17, %f14, 0f37CBAC00, 0fBAB607ED;
	selp.f32 	%f18, %f17, 0fB94D4153, %p8;
	selp.f32 	%f19, 0f3D2AAABB, 0f3C0885E4, %p8;
	fma.rn.f32 	%f20, %f18, %f14, %f19;
	selp.f32 	%f21, 0fBEFFFFFF, 0fBE2AAAA8, %p8;
	fma.rn.f32 	%f22, %f20, %f14, %f21;
	fma.rn.f32 	%f23, %f22, %f16, %f15;
	and.b32  	%r39, %r43, 2;
	setp.eq.s32 	%p9, %r39, 0;
	mov.f32 	%f24, 0f00000000;
	sub.f32 	%f25, %f24, %f23;
	selp.f32 	%f26, %f23, %f25, %p9;
	cvta.to.global.u64 	%rd23, %rd10;
	add.s64 	%rd25, %rd23, %rd13;
	st.global.f32 	[%rd25], %f26;
$L__BB0_10:
	ret;

}


// ===== COMPILED SASS (sm_100) =====

	.target	sm_100

	.elftype	@"ET_EXEC"


//--------------------- .note.nv.tkinfo           --------------------------
	.section	.note.nv.tkinfo,"",@"SHT_NOTE"
	.sectionflags	@"SHF_NOTE_NV_TKINFO"
	.tkinfo
        /*0018*/ 	.word	0x00000002
        /*0030*/ 	.string	""
        /*0030*/ 	.string	"ptxas"
        /*0030*/ 	.string	"Cuda compilation tools, release 13.0, V13.0.88"
        /*0030*/ 	.string	"Build cuda_13.0.r13.0/compiler.36424714_0"
        /*0030*/ 	.string	"-arch sm_100 -m 64 "



//--------------------- .note.nv.cuinfo           --------------------------
	.section	.note.nv.cuinfo,"",@"SHT_NOTE"
	.sectionflags	@"SHF_NOTE_NV_CUINFO"
        /*0018*/ 	.short	0x0002
        /*001a*/ 	.short	0x0064
        /*001c*/ 	.short	0x0082
	.zero		2


//--------------------- .nv.info                  --------------------------
	.section	.nv.info,"",@"SHT_CUDA_INFO"
	.align	4


	//----- nvinfo : EIATTR_REGCOUNT
	.align		4
        /*0000*/ 	.byte	0x04, 0x2f
        /*0002*/ 	.short	(.L_2 - .L_1)
	.align		4
.L_1:
        /*0004*/ 	.word	index@(_Z7findsinPfS_)
        /*0008*/ 	.word	0x00000012


	//----- nvinfo : EIATTR_FRAME_SIZE
	.align		4
.L_2:
        /*000c*/ 	.byte	0x04, 0x11
        /*000e*/ 	.short	(.L_4 - .L_3)
	.align		4
.L_3:
        /*0010*/ 	.word	index@(_Z7findsinPfS_)
        /*0014*/ 	.word	0x00000000


	//----- nvinfo : EIATTR_MIN_STACK_SIZE
	.align		4
.L_4:
        /*0018*/ 	.byte	0x04, 0x12
        /*001a*/ 	.short	(.L_6 - .L_5)
	.align		4
.L_5:
        /*001c*/ 	.word	index@(_Z7findsinPfS_)
        /*0020*/ 	.word	0x00000000
.L_6:


//--------------------- .nv.compat                --------------------------
	.section	.nv.compat,"",@"SHT_CUDA_COMPAT_INFO"
	.align	4
        /*0000*/ 	.byte	0x02, 0x09, 0x00, 0x00, 0x02, 0x02, 0x01, 0x00, 0x02, 0x05, 0x05, 0x00, 0x03, 0x07, 0x01, 0x01
        /*0010*/ 	.byte	0x02, 0x03, 0x00, 0x00, 0x02, 0x06, 0x01, 0x00, 0x04, 0x0b, 0x08, 0x00, 0x01, 0x00, 0x00, 0x00
        /*0020*/ 	.byte	0x00, 0x00, 0x00, 0x00


//--------------------- .nv.info._Z7findsinPfS_   --------------------------
	.section	.nv.info._Z7findsinPfS_,"",@"SHT_CUDA_INFO"
	.sectionflags	@""
	.align	4


	//----- nvinfo : EIATTR_CUDA_API_VERSION
	.align		4
        /*0000*/ 	.byte	0x04, 0x37
        /*0002*/ 	.short	(.L_8 - .L_7)
.L_7:
        /*0004*/ 	.word	0x00000082


	//----- nvinfo : EIATTR_KPARAM_INFO
	.align		4
.L_8:
        /*0008*/ 	.byte	0x04, 0x17
        /*000a*/ 	.short	(.L_10 - .L_9)
.L_9:
        /*000c*/ 	.word	0x00000000
        /*0010*/ 	.short	0x0001
        /*0012*/ 	.short	0x0008
        /*0014*/ 	.byte	0x00, 0xf5, 0x21, 0x00


	//----- nvinfo : EIATTR_KPARAM_INFO
	.align		4
.L_10:
        /*0018*/ 	.byte	0x04, 0x17
        /*001a*/ 	.short	(.L_12 - .L_11)
.L_11:
        /*001c*/ 	.word	0x00000000
        /*0020*/ 	.short	0x0000
        /*0022*/ 	.short	0x0000
        /*0024*/ 	.byte	0x00, 0xf5, 0x21, 0x00


	//----- nvinfo : EIATTR_SPARSE_MMA_MASK
	.align		4
.L_12:
        /*0028*/ 	.byte	0x03, 0x50
        /*002a*/ 	.short	0x0000


	//----- nvinfo : EIATTR_MAXREG_COUNT
	.align		4
        /*002c*/ 	.byte	0x03, 0x1b
        /*002e*/ 	.short	0x00ff


	//----- nvinfo : EIATTR_MERCURY_ISA_VERSION
	.align		4
        /*0030*/ 	.byte	0x03, 0x5f
        /*0032*/ 	.short	0x0101


	//----- nvinfo : EIATTR_VRC_CTA_INIT_COUNT
	.align		4
        /*0034*/ 	.byte	0x02, 0x4a
	.zero		1
	.zero		1


	//----- nvinfo : EIATTR_EXIT_INSTR_OFFSETS
	.align		4
        /*0038*/ 	.byte	0x04, 0x1c
        /*003a*/ 	.short	(.L_14 - .L_13)


	//   ....[0]....
.L_13:
        /*003c*/ 	.word	0x00000060


	//   ....[1]....
        /*0040*/ 	.word	0x00000890


	//----- nvinfo : EIATTR_CRS_STACK_SIZE
	.align		4
.L_14:
        /*0044*/ 	.byte	0x04, 0x1e
        /*0046*/ 	.short	(.L_16 - .L_15)
.L_15:
        /*0048*/ 	.word	0x00000000


	//----- nvinfo : EIATTR_CBANK_PARAM_SIZE
	.align		4
.L_16:
        /*004c*/ 	.byte	0x03, 0x19
        /*004e*/ 	.short	0x0010


	//----- nvinfo : EIATTR_PARAM_CBANK
	.align		4
        /*0050*/ 	.byte	0x04, 0x0a
        /*0052*/ 	.short	(.L_18 - .L_17)
	.align		4
.L_17:
        /*0054*/ 	.word	index@(.nv.constant0._Z7findsinPfS_)
        /*0058*/ 	.short	0x0380
        /*005a*/ 	.short	0x0010


	//----- nvinfo : EIATTR_SW_WAR
	.align		4
.L_18:
        /*005c*/ 	.byte	0x04, 0x36
        /*005e*/ 	.short	(.L_20 - .L_19)
.L_19:
        /*0060*/ 	.word	0x00000008
.L_20:


//--------------------- .nv.callgraph             --------------------------
	.section	.nv.callgraph,"",@"SHT_CUDA_CALLGRAPH"
	.align	4
	.sectionentsize	8
	.align		4
        /*0000*/ 	.word	0x00000000
	.align		4
        /*0004*/ 	.word	0xffffffff
	.align		4
        /*0008*/ 	.word	0x00000000
	.align		4
        /*000c*/ 	.word	0xfffffffe
	.align		4
        /*0010*/ 	.word	0x00000000
	.align		4
        /*0014*/ 	.word	0xfffffffd
	.align		4
        /*0018*/ 	.word	0x00000000
	.align		4
        /*001c*/ 	.word	0xfffffffc


//--------------------- .nv.constant4             --------------------------
	.section	.nv.constant4,"a",@progbits
	.align	8
	.align		8
.nv.constant4:
        /*0000*/ 	.dword	__cudart_i2opi_f


//--------------------- .text._Z7findsinPfS_      --------------------------
	.section	.text._Z7findsinPfS_,"ax",@progbits
	.align	128
        .global         _Z7findsinPfS_
        .type           _Z7findsinPfS_,@function
        .size           _Z7findsinPfS_,(.L_x_6 - _Z7findsinPfS_)
        .other          _Z7findsinPfS_,@"STO_CUDA_ENTRY STV_DEFAULT"
_Z7findsinPfS_:
.text._Z7findsinPfS_:
[----:B------:R-:W-:Y:S01]  /*0000*/  LDC R1, c[0x0][0x37c] ;  /* 0x0000df00ff017b82 */ /* 0x000fe20000000800 */
[----:B------:R-:W0:Y:S01]  /*0010*/  S2R R2, SR_CTAID.X ;  /* 0x0000000000027919 */ /* 0x000e220000002500 */
[----:B------:R-:W0:Y:S01]  /*0020*/  LDCU UR4, c[0x0][0x360] ;  /* 0x00006c00ff0477ac */ /* 0x000e220008000800 */
[----:B------:R-:W0:Y:S02]  /*0030*/  S2R R3, SR_TID.X ;  /* 0x0000000000037919 */ /* 0x000e240000002100 */
[----:B0-----:R-:W-:-:S05]  /*0040*/  IMAD R2, R2, UR4, R3 ;  /* 0x0000000402027c24 */ /* 0x001fca000f8e0203 */
[----:B------:R-:W-:-:S13]  /*0050*/  ISETP.GT.AND P0, PT, R2, 0xe, PT ;  /* 0x0000000e0200780c */ /* 0x000fda0003f04270 */
[----:B------:R-:W-:Y:S05]  /*0060*/  @P0 EXIT ;  /* 0x000000000000094d */ /* 0x000fea0003800000 */
[----:B------:R-:W0:Y:S01]  /*0070*/  LDC.64 R4, c[0x0][0x380] ;  /* 0x0000e000ff047b82 */ /* 0x000e220000000a00 */
[----:B------:R-:W1:Y:S01]  /*0080*/  LDCU.64 UR6, c[0x0][0x358] ;  /* 0x00006b00ff0677ac */ /* 0x000e620008000a00 */
[----:B0-----:R-:W-:-:S05]  /*0090*/  IMAD.WIDE R4, R2, 0x4, R4 ;  /* 0x0000000402047825 */ /* 0x001fca00078e0204 */
[----:B-1----:R-:W2:Y:S01]  /*00a0*/  LDG.E R0, desc[UR6][R4.64] ;  /* 0x0000000604007981 */ /* 0x002ea2000c1e1900 */
[----:B------:R-:W-:Y:S01]  /*00b0*/  BSSY.RECONVERGENT B0, `(.L_x_0) ;  /* 0x0000069000007945 */ /* 0x000fe20003800200 */
[C---:B--2---:R-:W-:Y:S01]  /*00c0*/  FMUL R3, R0.reuse, 0.63661974668502807617 ;  /* 0x3f22f98300037820 */ /* 0x044fe20000400000 */
[----:B------:R-:W-:-:S05]  /*00d0*/  FSETP.GE.AND P0, PT, |R0|, 105615, PT ;  /* 0x47ce47800000780b */ /* 0x000fca0003f06200 */
[----:B------:R-:W0:Y:S02]  /*00e0*/  F2I.NTZ R3, R3 ;  /* 0x0000000300037305 */ /* 0x000e240000203100 */
[----:B0-----:R-:W-:-:S05]  /*00f0*/  I2FP.F32.S32 R7, R3 ;  /* 0x0000000300077245 */ /* 0x001fca0000201400 */
[----:B------:R-:W-:-:S04]  /*0100*/  FFMA R6, R7, -1.5707962512969970703, R0 ;  /* 0xbfc90fda07067823 */ /* 0x000fc80000000000 */
[----:B------:R-:W-:-:S04]  /*0110*/  FFMA R6, R7, -7.5497894158615963534e-08, R6 ;  /* 0xb3a2216807067823 */ /* 0x000fc80000000006 */
[----:B------:R-:W-:Y:S01]  /*0120*/  FFMA R6, R7, -5.3903029534742383927e-15, R6 ;  /* 0xa7c234c507067823 */ /* 0x000fe20000000006 */
[----:B------:R-:W-:Y:S06]  /*0130*/  @!P0 BRA `(.L_x_1) ;  /* 0x0000000400808947 */ /* 0x000fec0003800000 */
[----:B------:R-:W-:-:S13]  /*0140*/  FSETP.NEU.AND P0, PT, |R0|, +INF , PT ;  /* 0x7f8000000000780b */ /* 0x000fda0003f0d200 */
[----:B------:R-:W-:Y:S01]  /*0150*/  @!P0 FMUL R6, RZ, R0 ;  /* 0x00000000ff068220 */ /* 0x000fe20000400000 */
[----:B------:R-:W-:Y:S01]  /*0160*/  @!P0 IMAD.MOV.U32 R3, RZ, RZ, RZ ;  /* 0x000000ffff038224 */ /* 0x000fe200078e00ff */
[----:B------:R-:W-:Y:S06]  /*0170*/  @!P0 BRA `(.L_x_1) ;  /* 0x0000000400708947 */ /* 0x000fec0003800000 */
[----:B------:R-:W-:Y:S01]  /*0180*/  IMAD.SHL.U32 R3, R0, 0x100, RZ ;  /* 0x0000010000037824 */ /* 0x000fe200078e00ff */
[----:B------:R-:W0:Y:S01]  /*0190*/  LDCU.64 UR8, c[0x4][URZ] ;  /* 0x01000000ff0877ac */ /* 0x000e220008000a00 */
[----:B------:R-:W-:Y:S02]  /*01a0*/  IMAD.MOV.U32 R11, RZ, RZ, RZ ;  /* 0x000000ffff0b7224 */ /* 0x000fe400078e00ff */
[----:B------:R-:W-:Y:S01]  /*01b0*/  IMAD.MOV.U32 R8, RZ, RZ, RZ ;  /* 0x000000ffff087224 */ /* 0x000fe200078e00ff */
[----:B------:R-:W-:Y:S01]  /*01c0*/  LOP3.LUT R3, R3, 0x80000000, RZ, 0xfc, !PT ;  /* 0x8000000003037812 */ /* 0x000fe200078efcff */
[----:B------:R-:W-:Y:S01]  /*01d0*/  UMOV UR5, URZ ;  /* 0x000000ff00057c82 */ /* 0x000fe20008000000 */
[----:B------:R-:W-:-:S05]  /*01e0*/  UMOV UR4, URZ ;  /* 0x000000ff00047c82 */ /* 0x000fca0008000000 */
.L_x_2:
[----:B0-----:R-:W-:Y:S01]  /*01f0*/  IMAD.U32 R6, RZ, RZ, UR8 ;  /* 0x00000008ff067e24 */ /* 0x001fe2000f8e00ff */
[----:B------:R-:W-:-:S05]  /*0200*/  MOV R7, UR9 ;  /* 0x0000000900077c02 */ /* 0x000fca0008000f00 */
[----:B------:R-:W2:Y:S01]  /*0210*/  LDG.E.CONSTANT R4, desc[UR6][R6.64] ;  /* 0x0000000606047981 */ /* 0x000ea2000c1e9900 */
[----:B------:R-:W-:Y:S01]  /*0220*/  UIADD3 UR4, UPT, UPT, UR4, 0x1, URZ ;  /* 0x0000000104047890 */ /* 0x000fe2000fffe0ff */
[C---:B------:R-:W-:Y:S01]  /*0230*/  ISETP.EQ.AND P0, PT, R8.reuse, RZ, PT ;  /* 0x000000ff0800720c */ /* 0x040fe20003f02270 */
[----:B------:R-:W-:Y:S01]  /*0240*/  UIADD3 UR8, UP1, UPT, UR8, 0x4, URZ ;  /* 0x0000000408087890 */ /* 0x000fe2000ff3e0ff */
[C---:B------:R-:W-:Y:S01]  /*0250*/  ISETP.EQ.AND P1, PT, R8.reuse, 0x4, PT ;  /* 0x000000040800780c */ /* 0x040fe20003f22270 */
[----:B------:R-:W-:Y:S01]  /*0260*/  UISETP.NE.AND UP0, UPT, UR4, 0x6, UPT ;  /* 0x000000060400788c */ /* 0x000fe2000bf05270 */
[C---:B------:R-:W-:Y:S01]  /*0270*/  ISETP.EQ.AND P2, PT, R8.reuse, 0x8, PT ;  /* 0x000000080800780c */ /* 0x040fe20003f42270 */
[----:B------:R-:W-:Y:S01]  /*0280*/  UIADD3.X UR9, UPT, UPT, URZ, UR9, URZ, UP1, !UPT ;  /* 0x00000009ff097290 */ /* 0x000fe20008ffe4ff */
[C---:B------:R-:W-:Y:S02]  /*0290*/  ISETP.EQ.AND P3, PT, R8.reuse, 0xc, PT ;  /* 0x0000000c0800780c */ /* 0x040fe40003f62270 */
[----:B------:R-:W-:-:S02]  /*02a0*/  ISETP.EQ.AND P4, PT, R8, 0x10, PT ;  /* 0x000000100800780c */ /* 0x000fc40003f82270 */
[C---:B------:R-:W-:Y:S01]  /*02b0*/  ISETP.EQ.AND P5, PT, R8.reuse, 0x14, PT ;  /* 0x000000140800780c */ /* 0x040fe20003fa2270 */
[----:B------:R-:W-:Y:S02]  /*02c0*/  VIADD R8, R8, 0x4 ;  /* 0x0000000408087836 */ /* 0x000fe40000000000 */
[----:B--2---:R-:W-:-:S03]  /*02d0*/  IMAD.WIDE.U32 R4, R4, R3, RZ ;  /* 0x0000000304047225 */ /* 0x004fc600078e00ff */
[----:B------:R-:W-:-:S04]  /*02e0*/  IADD3 R4, P6, PT, R4, R11, RZ ;  /* 0x0000000b04047210 */ /* 0x000fc80007fde0ff */
[----:B------:R-:W-:Y:S01]  /*02f0*/  IADD3.X R11, PT, PT, R5, UR5, RZ, P6, !PT ;  /* 0x00000005050b7c10 */ /* 0x000fe2000b7fe4ff */
[--C-:B------:R-:W-:Y:S01]  /*0300*/  @P0 IMAD.MOV.U32 R9, RZ, RZ, R4.reuse ;  /* 0x000000ffff090224 */ /* 0x100fe200078e0004 */
[----:B------:R-:W-:Y:S01]  /*0310*/  @P4 MOV R14, R4 ;  /* 0x00000004000e4202 */ /* 0x000fe20000000f00 */
[--C-:B------:R-:W-:Y:S02]  /*0320*/  @P1 IMAD.MOV.U32 R10, RZ, RZ, R4.reuse ;  /* 0x000000ffff0a1224 */ /* 0x100fe400078e0004 */
[--C-:B------:R-:W-:Y:S02]  /*0330*/  @P2 IMAD.MOV.U32 R12, RZ, RZ, R4.reuse ;  /* 0x000000ffff0c2224 */ /* 0x100fe400078e0004 */
[--C-:B------:R-:W-:Y:S02]  /*0340*/  @P3 IMAD.MOV.U32 R13, RZ, RZ, R4.reuse ;  /* 0x000000ffff0d3224 */ /* 0x100fe400078e0004 */
[----:B------:R-:W-:Y:S01]  /*0350*/  @P5 IMAD.MOV.U32 R15, RZ, RZ, R4 ;  /* 0x000000ffff0f5224 */ /* 0x000fe200078e0004 */
[----:B------:R-:W-:Y:S06]  /*0360*/  BRA.U UP0, `(.L_x_2) ;  /* 0xfffffffd00a07547 */ /* 0x000fec000b83ffff */
[----:B------:R-:W-:Y:S01]  /*0370*/  SHF.R.U32.HI R3, RZ, 0x17, R0 ;  /* 0x00000017ff037819 */ /* 0x000fe20000011600 */
[----:B------:R-:W-:Y:S03]  /*0380*/  BSSY.RECONVERGENT B1, `(.L_x_3) ;  /* 0x0000029000017945 */ /* 0x000fe60003800200 */
[C---:B------:R-:W-:Y:S02]  /*0390*/  LOP3.LUT R4, R3.reuse, 0xe0, RZ, 0xc0, !PT ;  /* 0x000000e003047812 */ /* 0x040fe400078ec0ff */
[----:B------:R-:W-:-:S03]  /*03a0*/  LOP3.LUT P6, RZ, R3, 0x1f, RZ, 0xc0, !PT ;  /* 0x0000001f03ff7812 */ /* 0x000fc600078cc0ff */
[----:B------:R-:W-:-:S05]  /*03b0*/  VIADD R4, R4, 0xffffff80 ;  /* 0xffffff8004047836 */ /* 0x000fca0000000000 */
[----:B------:R-:W-:-:S05]  /*03c0*/  SHF.R.U32.HI R4, RZ, 0x5, R4 ;  /* 0x00000005ff047819 */ /* 0x000fca0000011604 */
[----:B------:R-:W-:-:S05]  /*03d0*/  IMAD.U32 R6, R4, -0x4, RZ ;  /* 0xfffffffc04067824 */ /* 0x000fca00078e00ff */
[C---:B------:R-:W-:Y:S02]  /*03e0*/  ISETP.EQ.AND P3, PT, R6.reuse, -0x18, PT ;  /* 0xffffffe80600780c */ /* 0x040fe40003f62270 */
[C---:B------:R-:W-:Y:S02]  /*03f0*/  ISETP.EQ.AND P4, PT, R6.reuse, -0x14, PT ;  /* 0xffffffec0600780c */ /* 0x040fe40003f82270 */
[C---:B------:R-:W-:Y:S02]  /*0400*/  ISETP.EQ.AND P2, PT, R6.reuse, -0x10, PT ;  /* 0xfffffff00600780c */ /* 0x040fe40003f42270 */
[C---:B------:R-:W-:Y:S02]  /*0410*/  ISETP.EQ.AND P1, PT, R6.reuse, -0xc, PT ;  /* 0xfffffff40600780c */ /* 0x040fe40003f22270 */
[C---:B------:R-:W-:Y:S02]  /*0420*/  ISETP.EQ.AND P0, PT, R6.reuse, -0x8, PT ;  /* 0xfffffff80600780c */ /* 0x040fe40003f02270 */
[----:B------:R-:W-:-:S03]  /*0430*/  ISETP.EQ.AND P5, PT, R6, RZ, PT ;  /* 0x000000ff0600720c */ /* 0x000fc60003fa2270 */
[----:B------:R-:W-:Y:S02]  /*0440*/  @P3 MOV R4, R9 ;  /* 0x0000000900043202 */ /* 0x000fe40000000f00 */
[C---:B------:R-:W-:Y:S01]  /*0450*/  ISETP.EQ.AND P3, PT, R6.reuse, -0x4, PT ;  /* 0xfffffffc0600780c */ /* 0x040fe20003f62270 */
[----:B------:R-:W-:Y:S02]  /*0460*/  @P4 IMAD.MOV.U32 R5, RZ, RZ, R9 ;  /* 0x000000ffff054224 */ /* 0x000fe400078e0009 */
[----:B------:R-:W-:Y:S01]  /*0470*/  @P4 IMAD.MOV.U32 R4, RZ, RZ, R10 ;  /* 0x000000ffff044224 */ /* 0x000fe200078e000a */
[----:B------:R-:W-:Y:S01]  /*0480*/  ISETP.EQ.AND P4, PT, R6, 0x4, PT ;  /* 0x000000040600780c */ /* 0x000fe20003f82270 */
[----:B------:R-:W-:Y:S02]  /*0490*/  @P2 IMAD.MOV.U32 R4, RZ, RZ, R12 ;  /* 0x000000ffff042224 */ /* 0x000fe400078e000c */
[----:B------:R-:W-:Y:S02]  /*04a0*/  @P1 IMAD.MOV.U32 R4, RZ, RZ, R13 ;  /* 0x000000ffff041224 */ /* 0x000fe400078e000d */
[----:B------:R-:W-:-:S02]  /*04b0*/  @P0 IMAD.MOV.U32 R4, RZ, RZ, R14 ;  /* 0x000000ffff040224 */ /* 0x000fc400078e000e */
[----:B------:R-:W-:Y:S01]  /*04c0*/  @P2 IMAD.MOV.U32 R5, RZ, RZ, R10 ;  /* 0x000000ffff052224 */ /* 0x000fe200078e000a */
[----:B------:R-:W-:Y:S01]  /*04d0*/  @P1 MOV R5, R12 ;  /* 0x0000000c00051202 */ /* 0x000fe20000000f00 */
[----:B------:R-:W-:Y:S01]  /*04e0*/  @P0 IMAD.MOV.U32 R5, RZ, RZ, R13 ;  /* 0x000000ffff050224 */ /* 0x000fe200078e000d */
[----:B------:R-:W-:Y:S01]  /*04f0*/  @P3 MOV R4, R15 ;  /* 0x0000000f00043202 */ /* 0x000fe20000000f00 */
[----:B------:R-:W-:Y:S02]  /*0500*/  @P5 IMAD.MOV.U32 R4, RZ, RZ, R11 ;  /* 0x000000ffff045224 */ /* 0x000fe400078e000b */
[----:B------:R-:W-:Y:S02]  /*0510*/  @P3 IMAD.MOV.U32 R5, RZ, RZ, R14 ;  /* 0x000000ffff053224 */ /* 0x000fe400078e000e */
[----:B------:R-:W-:Y:S02]  /*0520*/  @P5 IMAD.MOV.U32 R5, RZ, RZ, R15 ;  /* 0x000000ffff055224 */ /* 0x000fe400078e000f */
[----:B------:R-:W-:-:S02]  /*0530*/  @P4 IMAD.MOV.U32 R5, RZ, RZ, R11 ;  /* 0x000000ffff054224 */ /* 0x000fc400078e000b */
[----:B------:R-:W-:Y:S01]  /*0540*/  IMAD.MOV.U32 R8, RZ, RZ, R4 ;  /* 0x000000ffff087224 */ /* 0x000fe200078e0004 */
[----:B------:R-:W-:Y:S06]  /*0550*/  @!P6 BRA `(.L_x_4) ;  /* 0x00000000002ce947 */ /* 0x000fec0003800000 */
[----:B------:R-:W-:Y:S01]  /*0560*/  @P2 MOV R4, R9 ;  /* 0x0000000900042202 */ /* 0x000fe20000000f00 */
[----:B------:R-:W-:Y:S01]  /*0570*/  @P1 IMAD.MOV.U32 R4, RZ, RZ, R10 ;  /* 0x000000ffff041224 */ /* 0x000fe200078e000a */
[----:B------:R-:W-:Y:S01]  /*0580*/  LOP3.LUT R3, R3, 0x1f, RZ, 0xc0, !PT ;  /* 0x0000001f03037812 */ /* 0x000fe200078ec0ff */
[----:B------:R-:W-:Y:S01]  /*0590*/  @P0 IMAD.MOV.U32 R4, RZ, RZ, R12 ;  /* 0x000000ffff040224 */ /* 0x000fe200078e000c */
[----:B------:R-:W-:Y:S01]  /*05a0*/  ISETP.EQ.AND P0, PT, R6, 0x8, PT ;  /* 0x000000080600780c */ /* 0x000fe20003f02270 */
[----:B------:R-:W-:Y:S01]  /*05b0*/  @P3 IMAD.MOV.U32 R4, RZ, RZ, R13 ;  /* 0x000000ffff043224 */ /* 0x000fe200078e000d */
[----:B------:R-:W-:Y:S01]  /*05c0*/  SHF.L.W.U32.HI R8, R5, R3, R8 ;  /* 0x0000000305087219 */ /* 0x000fe20000010e08 */
[----:B------:R-:W-:Y:S01]  /*05d0*/  @P5 IMAD.MOV.U32 R4, RZ, RZ, R14 ;  /* 0x000000ffff045224 */ /* 0x000fe200078e000e */
[----:B------:R-:W-:-:S09]  /*05e0*/  @P4 MOV R4, R15 ;  /* 0x0000000f00044202 */ /* 0x000fd20000000f00 */
[----:B------:R-:W-:-:S05]  /*05f0*/  @P0 IMAD.MOV.U32 R4, RZ, RZ, R11 ;  /* 0x000000ffff040224 */ /* 0x000fca00078e000b */
[----:B------:R-:W-:-:S07]  /*0600*/  SHF.L.W.U32.HI R5, R4, R3, R5 ;  /* 0x0000000304057219 */ /* 0x000fce0000010e05 */
.L_x_4:
[----:B------:R-:W-:Y:S05]  /*0610*/  BSYNC.RECONVERGENT B1 ;  /* 0x0000000000017941 */ /* 0x000fea0003800200 */
.L_x_3:
[C---:B------:R-:W-:Y:S01]  /*0620*/  SHF.L.W.U32.HI R9, R5.reuse, 0x2, R8 ;  /* 0x0000000205097819 */ /* 0x040fe20000010e08 */
[----:B------:R-:W-:Y:S01]  /*0630*/  IMAD.SHL.U32 R5, R5, 0x4, RZ ;  /* 0x0000000405057824 */ /* 0x000fe200078e00ff */
[----:B------:R-:W-:Y:S01]  /*0640*/  UMOV UR4, 0x54442d19 ;  /* 0x54442d1900047882 */ /* 0x000fe20000000000 */
[----:B------:R-:W-:Y:S01]  /*0650*/  UMOV UR5, 0x3bf921fb ;  /* 0x3bf921fb00057882 */ /* 0x000fe20000000000 */
[----:B------:R-:W-:Y:S02]  /*0660*/  SHF.R.S32.HI R4, RZ, 0x1f, R9 ;  /* 0x0000001fff047819 */ /* 0x000fe40000011409 */
[----:B------:R-:W-:Y:S02]  /*0670*/  ISETP.GE.AND P0, PT, R0, RZ, PT ;  /* 0x000000ff0000720c */ /* 0x000fe40003f06270 */
[C---:B------:R-:W-:Y:S02]  /*0680*/  LOP3.LUT R6, R4.reuse, R5, RZ, 0x3c, !PT ;  /* 0x0000000504067212 */ /* 0x040fe400078e3cff */
[----:B------:R-:W-:-:S02]  /*0690*/  LOP3.LUT R7, R4, R9, RZ, 0x3c, !PT ;  /* 0x0000000904077212 */ /* 0x000fc400078e3cff */
[----:B------:R-:W-:Y:S02]  /*06a0*/  SHF.R.U32.HI R3, RZ, 0x1e, R8 ;  /* 0x0000001eff037819 */ /* 0x000fe40000011608 */
[----:B------:R-:W0:Y:S01]  /*06b0*/  I2F.F64.S64 R4, R6 ;  /* 0x0000000600047312 */ /* 0x000e220000301c00 */
[C---:B------:R-:W-:Y:S02]  /*06c0*/  LOP3.LUT R0, R9.reuse, R0, RZ, 0x3c, !PT ;  /* 0x0000000009007212 */ /* 0x040fe400078e3cff */
[----:B------:R-:W-:Y:S02]  /*06d0*/  LEA.HI R3, R9, R3, RZ, 0x1 ;  /* 0x0000000309037211 */ /* 0x000fe400078f08ff */
[----:B------:R-:W-:-:S03]  /*06e0*/  ISETP.GE.AND P1, PT, R0, RZ, PT ;  /* 0x000000ff0000720c */ /* 0x000fc60003f26270 */
[----:B------:R-:W-:-:S04]  /*06f0*/  IMAD.MOV R0, RZ, RZ, -R3 ;  /* 0x000000ffff007224 */ /* 0x000fc800078e0a03 */
[----:B------:R-:W-:Y:S01]  /*0700*/  @!P0 IMAD.MOV.U32 R3, RZ, RZ, R0 ;  /* 0x000000ffff038224 */ /* 0x000fe200078e0000 */
[----:B0-----:R-:W-:-:S10]  /*0710*/  DMUL R4, R4, UR4 ;  /* 0x0000000404047c28 */ /* 0x001fd40008000000 */
[----:B------:R-:W0:Y:S02]  /*0720*/  F2F.F32.F64 R4, R4 ;  /* 0x0000000400047310 */ /* 0x000e240000301000 */
[----:B0-----:R-:W-:-:S07]  /*0730*/  FSEL R6, -R4, R4, !P1 ;  /* 0x0000000404067208 */ /* 0x001fce0004800100 */
.L_x_1:
[----:B------:R-:W-:Y:S05]  /*0740*/  BSYNC.RECONVERGENT B0 ;  /* 0x0000000000007941 */ /* 0x000fea0003800200 */
.L_x_0:
[----:B------:R-:W-:Y:S01]  /*0750*/  MOV R0, 0x37cbac00 ;  /* 0x37cbac0000007802 */ /* 0x000fe20000000f00 */
[----:B------:R-:W-:Y:S01]  /*0760*/  FMUL R7, R6, R6 ;  /* 0x0000000606077220 */ /* 0x000fe20000400000 */
[----:B------:R-:W-:Y:S01]  /*0770*/  LOP3.LUT R8, R3, 0x1, RZ, 0xc0, !PT ;  /* 0x0000000103087812 */ /* 0x000fe200078ec0ff */
[----:B------:R-:W0:Y:S01]  /*0780*/  LDC.64 R4, c[0x0][0x388] ;  /* 0x0000e200ff047b82 */ /* 0x000e220000000a00 */
[----:B------:R-:W-:Y:S02]  /*0790*/  IMAD.MOV.U32 R9, RZ, RZ, 0x3effffff ;  /* 0x3effffffff097424 */ /* 0x000fe400078e00ff */
[----:B------:R-:W-:Y:S01]  /*07a0*/  FFMA R0, R7, R0, -0.0013887860113754868507 ;  /* 0xbab607ed07007423 */ /* 0x000fe20000000000 */
[----:B------:R-:W-:Y:S01]  /*07b0*/  ISETP.NE.U32.AND P0, PT, R8, 0x1, PT ;  /* 0x000000010800780c */ /* 0x000fe20003f05070 */
[----:B------:R-:W-:Y:S01]  /*07c0*/  IMAD.MOV.U32 R8, RZ, RZ, 0x3d2aaabb ;  /* 0x3d2aaabbff087424 */ /* 0x000fe200078e00ff */
[----:B------:R-:W-:Y:S02]  /*07d0*/  LOP3.LUT P1, RZ, R3, 0x2, RZ, 0xc0, !PT ;  /* 0x0000000203ff7812 */ /* 0x000fe4000782c0ff */
[----:B------:R-:W-:-:S02]  /*07e0*/  FSEL R0, R0, -0.00019574658654164522886, !P0 ;  /* 0xb94d415300007808 */ /* 0x000fc40004000000 */
[----:B------:R-:W-:Y:S02]  /*07f0*/  FSEL R8, R8, 0.0083327032625675201416, !P0 ;  /* 0x3c0885e408087808 */ /* 0x000fe40004000000 */
[----:B------:R-:W-:-:S03]  /*0800*/  FSEL R3, -R9, -0.16666662693023681641, !P0 ;  /* 0xbe2aaaa809037808 */ /* 0x000fc60004000100 */
[----:B------:R-:W-:Y:S01]  /*0810*/  FFMA R8, R7, R0, R8 ;  /* 0x0000000007087223 */ /* 0x000fe20000000008 */
[----:B------:R-:W-:-:S03]  /*0820*/  FSEL R0, R6, 1, P0 ;  /* 0x3f80000006007808 */ /* 0x000fc60000000000 */
[C---:B------:R-:W-:Y:S02]  /*0830*/  FFMA R3, R7.reuse, R8, R3 ;  /* 0x0000000807037223 */ /* 0x040fe40000000003 */
[----:B------:R-:W-:-:S04]  /*0840*/  FFMA R7, R7, R0, RZ ;  /* 0x0000000007077223 */ /* 0x000fc800000000ff */
[----:B------:R-:W-:Y:S01]  /*0850*/  FFMA R3, R7, R3, R0 ;  /* 0x0000000307037223 */ /* 0x000fe20000000000 */
[----:B0-----:R-:W-:-:S04]  /*0860*/  IMAD.WIDE R4, R2, 0x4, R4 ;  /* 0x0000000402047825 */ /* 0x001fc800078e0204 */
[----:B------:R-:W-:-:S05]  /*0870*/  @P1 FADD R3, RZ, -R3 ;  /* 0x80000003ff031221 */ /* 0x000fca0000000000 */
[----:B------:R-:W-:Y:S01]  /*0880*/  STG.E desc[UR6][R4.64], R3 ;  /* 0x0000000304007986 */ /* 0x000fe2000c101906 */
[----:B------:R-:W-:Y:S05]  /*0890*/  EXIT ;  /* 0x000000000000794d */ /* 0x000fea0003800000 */
.L_x_5:
[----:B------:R-:W-:-:S00]  /*08a0*/  BRA `(.L_x_5) ;  /* 0xfffffffc00fc7947 */ /* 0x000fc0000383ffff */
[----:B------:R-:W-:-:S00]  /*08b0*/  NOP ;  /* 0x0000000000007918 */ /* 0x000fc00000000000 */
        /* <DEDUP_REMOVED lines=12> */
.L_x_6:


//--------------------- .nv.global.init           --------------------------
	.section	.nv.global.init,"aw",@progbits
	.align	4
.nv.global.init:
	.type		__cudart_i2opi_f,@object
	.size		__cudart_i2opi_f,(.L_0 - __cudart_i2opi_f)
__cudart_i2opi_f:
        /*0000*/ 	.byte	0x41, 0x90, 0x43, 0x3c, 0x99, 0x95, 0x62, 0xdb, 0xc0, 0xdd, 0x34, 0xf5, 0xd1, 0x57, 0x27, 0xfc
        /*0010*/ 	.byte	0x29, 0x15, 0x44, 0x4e, 0x6e, 0x83, 0xf9, 0xa2
.L_0:


//--------------------- .nv.shared.reserved.0     --------------------------
	.section	.nv.shared.reserved.0,"aw",@nobits
	.weak		__nv_reservedSMEM_offset_0_alias
	.size		__nv_reservedSMEM_offset_0_alias, 0, 64
	.other		__nv_reservedSMEM_offset_0_alias,@"STO_CUDA_RESERVED_SHARED STV_DEFAULT"
__nv_reservedSMEM_offset_0_alias:
	.zero		0
	.zero		64


//--------------------- .nv.constant0._Z7findsinPfS_ --------------------------
	.section	.nv.constant0._Z7findsinPfS_,"a",@progbits
	.sectionflags	@""
	.align	4
.nv.constant0._Z7findsinPfS_:
	.zero		912


//--------------------- SYMBOLS --------------------------

	.type		.nv.reservedSmem.offset0,@object
	.size		.nv.reservedSmem.offset0,0x4
